//
// Generated by NVIDIA NVVM Compiler
//
// Compiler Build ID: CL-36424714
// Cuda compilation tools, release 13.0, V13.0.88
// Based on NVVM 20.0.0
//

.version 9.0
.target sm_100
.address_size 64

	// .globl	_Z5shiftPi
// _ZZ5shiftPiE5array has been demoted

.visible .entry _Z5shiftPi(
	.param .u64 .ptr .align 1 _Z5shiftPi_param_0
)
{
	.reg .pred 	%p<2>;
	.reg .b32 	%r<7>;
	.reg .b64 	%rd<5>;
	// demoted variable
	.shared .align 4 .b8 _ZZ5shiftPiE5array[512];
	ld.param.u64 	%rd1, [_Z5shiftPi_param_0];
	mov.u32 	%r1, %tid.x;
	shl.b32 	%r3, %r1, 2;
	mov.u32 	%r4, _ZZ5shiftPiE5array;
	add.s32 	%r2, %r4, %r3;
	st.shared.u32 	[%r2], %r1;
	bar.sync 	0;
	setp.gt.u32 	%p1, %r1, 126;
	@%p1 bra 	$L__BB0_2;
	ld.shared.u32 	%r5, [%r2+4];
	bar.sync 	0;
	st.shared.u32 	[%r2], %r5;
	bar.sync 	0;
$L__BB0_2:
	cvta.to.global.u64 	%rd2, %rd1;
	ld.shared.u32 	%r6, [%r2];
	mul.wide.u32 	%rd3, %r1, 4;
	add.s64 	%rd4, %rd2, %rd3;
	st.global.u32 	[%rd4], %r6;
	bar.sync 	0;
	ret;

}


// ===== COMPILED SASS (sm_100) =====

	.target	sm_100

	.elftype	@"ET_EXEC"


//--------------------- .note.nv.tkinfo           --------------------------
	.section	.note.nv.tkinfo,"",@"SHT_NOTE"
	.sectionflags	@"SHF_NOTE_NV_TKINFO"
	.tkinfo
        /*0018*/ 	.word	0x00000002
        /*0030*/ 	.string	""
        /*0030*/ 	.string	"ptxas"
        /*0030*/ 	.string	"Cuda compilation tools, release 13.0, V13.0.88"
        /*0030*/ 	.string	"Build cuda_13.0.r13.0/compiler.36424714_0"
        /*0030*/ 	.string	"-arch sm_100 -m 64 "



//--------------------- .note.nv.cuinfo           --------------------------
	.section	.note.nv.cuinfo,"",@"SHT_NOTE"
	.sectionflags	@"SHF_NOTE_NV_CUINFO"
        /*0018*/ 	.short	0x0002
        /*001a*/ 	.short	0x0064
        /*001c*/ 	.short	0x0082
	.zero		2


//--------------------- .nv.info                  --------------------------
	.section	.nv.info,"",@"SHT_CUDA_INFO"
	.align	4


	//----- nvinfo : EIATTR_REGCOUNT
	.align		4
        /*0000*/ 	.byte	0x04, 0x2f
        /*0002*/ 	.short	(.L_1 - .L_0)
	.align		4
.L_0:
        /*0004*/ 	.word	index@(_Z5shiftPi)
        /*0008*/ 	.word	0x0000000c


	//----- nvinfo : EIATTR_FRAME_SIZE
	.align		4
.L_1:
        /*000c*/ 	.byte	0x04, 0x11
        /*000e*/ 	.short	(.L_3 - .L_2)
	.align		4
.L_2:
        /*0010*/ 	.word	index@(_Z5shiftPi)
        /*0014*/ 	.word	0x00000000


	//----- nvinfo : EIATTR_MIN_STACK_SIZE
	.align		4
.L_3:
        /*0018*/ 	.byte	0x04, 0x12
        /*001a*/ 	.short	(.L_5 - .L_4)
	.align		4
.L_4:
        /*001c*/ 	.word	index@(_Z5shiftPi)
        /*0020*/ 	.word	0x00000000
.L_5:


//--------------------- .nv.compat                --------------------------
	.section	.nv.compat,"",@"SHT_CUDA_COMPAT_INFO"
	.align	4
        /*0000*/ 	.byte	0x02, 0x09, 0x00, 0x00, 0x02, 0x02, 0x01, 0x00, 0x02, 0x05, 0x05, 0x00, 0x03, 0x07, 0x01, 0x01
        /*0010*/ 	.byte	0x02, 0x03, 0x00, 0x00, 0x02, 0x06, 0x01, 0x00, 0x04, 0x0b, 0x08, 0x00, 0x09, 0x00, 0x00, 0x00
        /*0020*/ 	.byte	0x00, 0x00, 0x00, 0x00


//--------------------- .nv.info._Z5shiftPi       --------------------------
	.section	.nv.info._Z5shiftPi,"",@"SHT_CUDA_INFO"
	.sectionflags	@""
	.align	4


	//----- nvinfo : EIATTR_CUDA_API_VERSION
	.align		4
        /*0000*/ 	.byte	0x04, 0x37
        /*0002*/ 	.short	(.L_7 - .L_6)
.L_6:
        /*0004*/ 	.word	0x00000082


	//----- nvinfo : EIATTR_KPARAM_INFO
	.align		4
.L_7:
        /*0008*/ 	.byte	0x04, 0x17
        /*000a*/ 	.short	(.L_9 - .L_8)
.L_8:
        /*000c*/ 	.word	0x00000000
        /*0010*/ 	.short	0x0000
        /*0012*/ 	.short	0x0000
        /*0014*/ 	.byte	0x00, 0xf5, 0x21, 0x00


	//----- nvinfo : EIATTR_SPARSE_MMA_MASK
	.align		4
.L_9:
        /*0018*/ 	.byte	0x03, 0x50
        /*001a*/ 	.short	0x0000


	//----- nvinfo : EIATTR_MAXREG_COUNT
	.align		4
        /*001c*/ 	.byte	0x03, 0x1b
        /*001e*/ 	.short	0x00ff


	//----- nvinfo : EIATTR_NUM_BARRIERS
	.align		4
        /*0020*/ 	.byte	0x02, 0x4c
        /*0022*/ 	.byte	0x01
	.zero		1


	//----- nvinfo : EIATTR_MERCURY_ISA_VERSION
	.align		4
        /*0024*/ 	.byte	0x03, 0x5f
        /*0026*/ 	.short	0x0101


	//----- nvinfo : EIATTR_VRC_CTA_INIT_COUNT
	.align		4
        /*0028*/ 	.byte	0x02, 0x4a
	.zero		1
	.zero		1


	//----- nvinfo : EIATTR_EXIT_INSTR_OFFSETS
	.align		4
        /*002c*/ 	.byte	0x04, 0x1c
        /*002e*/ 	.short	(.L_11 - .L_10)


	//   ....[0]....
.L_10:
        /*0030*/ 	.word	0x00000130


	//----- nvinfo : EIATTR_CBANK_PARAM_SIZE
	.align		4
.L_11:
        /*0034*/ 	.byte	0x03, 0x19
        /*0036*/ 	.short	0x0008


	//----- nvinfo : EIATTR_PARAM_CBANK
	.align		4
        /*0038*/ 	.byte	0x04, 0x0a
        /*003a*/ 	.short	(.L_13 - .L_12)
	.align		4
.L_12:
        /*003c*/ 	.word	index@(.nv.constant0._Z5shiftPi)
        /*0040*/ 	.short	0x0380
        /*0042*/ 	.short	0x0008


	//----- nvinfo : EIATTR_SW_WAR
	.align		4
.L_13:
        /*0044*/ 	.byte	0x04, 0x36
        /*0046*/ 	.short	(.L_15 - .L_14)
.L_14:
        /*0048*/ 	.word	0x00000008
.L_15:


//--------------------- .nv.callgraph             --------------------------
	.section	.nv.callgraph,"",@"SHT_CUDA_CALLGRAPH"
	.align	4
	.sectionentsize	8
	.align		4
        /*0000*/ 	.word	0x00000000
	.align		4
        /*0004*/ 	.word	0xffffffff
	.align		4
        /*0008*/ 	.word	0x00000000
	.align		4
        /*000c*/ 	.word	0xfffffffe
	.align		4
        /*0010*/ 	.word	0x00000000
	.align		4
        /*0014*/ 	.word	0xfffffffd
	.align		4
        /*0018*/ 	.word	0x00000000
	.align		4
        /*001c*/ 	.word	0xfffffffc


//--------------------- .text._Z5shiftPi          --------------------------
	.section	.text._Z5shiftPi,"ax",@progbits
	.align	128
        .global         _Z5shiftPi
        .type           _Z5shiftPi,@function
        .size           _Z5shiftPi,(.L_x_1 - _Z5shiftPi)
        .other          _Z5shiftPi,@"STO_CUDA_ENTRY STV_DEFAULT"
_Z5shiftPi:
.text._Z5shiftPi:
[----:B------:R-:W-:Y:S01]  /*0000*/  LDC R1, c[0x0][0x37c] ;  /* 0x0000df00ff017b82 */ /* 0x000fe20000000800 */
[----:B------:R-:W0:Y:S07]  /*0010*/  S2R R9, SR_TID.X ;  /* 0x0000000000097919 */ /* 0x000e2e0000002100 */
[----:B------:R-:W1:Y:S01]  /*0020*/  S2UR UR5, SR_CgaCtaId ;  /* 0x00000000000579c3 */ /* 0x000e620000008800 */
[----:B------:R-:W-:-:S07]  /*0030*/  UMOV UR4, 0x400 ;  /* 0x0000040000047882 */ /* 0x000fce0000000000 */
[----:B------:R-:W2:Y:S01]  /*0040*/  LDC.64 R2, c[0x0][0x380] ;  /* 0x0000e000ff027b82 */ /* 0x000ea20000000a00 */
[----:B-1----:R-:W-:-:S06]  /*0050*/  ULEA UR4, UR5, UR4, 0x18 ;  /* 0x0000000405047291 */ /* 0x002fcc000f8ec0ff */
[C---:B0-----:R-:W-:Y:S01]  /*0060*/  LEA R0, R9.reuse, UR4, 0x2 ;  /* 0x0000000409007c11 */ /* 0x041fe2000f8e10ff */
[C---:B--2---:R-:W-:Y:S01]  /*0070*/  IMAD.WIDE.U32 R2, R9.reuse, 0x4, R2 ;  /* 0x0000000409027825 */ /* 0x044fe200078e0002 */
[----:B------:R-:W-:-:S03]  /*0080*/  ISETP.GT.U32.AND P0, PT, R9, 0x7e, PT ;  /* 0x0000007e0900780c */ /* 0x000fc60003f04070 */
[----:B------:R-:W0:Y:S01]  /*0090*/  LDCU.64 UR4, c[0x0][0x358] ;  /* 0x00006b00ff0477ac */ /* 0x000e220008000a00 */
[----:B------:R-:W-:Y:S01]  /*00a0*/  STS [R0], R9 ;  /* 0x0000000900007388 */ /* 0x000fe20000000800 */
[----:B------:R-:W-:Y:S08]  /*00b0*/  BAR.SYNC.DEFER_BLOCKING 0x0 ;  /* 0x0000000000007b1d */ /* 0x000ff00000010000 */
[----:B------:R-:W1:Y:S01]  /*00c0*/  @!P0 LDS R5, [R0+0x4] ;  /* 0x0000040000058984 */ /* 0x000e620000000800 */
[----:B------:R-:W-:Y:S06]  /*00d0*/  @!P0 BAR.SYNC.DEFER_BLOCKING 0x0 ;  /* 0x0000000000008b1d */ /* 0x000fec0000010000 */
[----:B-1----:R-:W-:Y:S02]  /*00e0*/  @!P0 STS [R0], R5 ;  /* 0x0000000500008388 */ /* 0x002fe40000000800 */
[----:B------:R-:W-:Y:S06]  /*00f0*/  @!P0 BAR.SYNC.DEFER_BLOCKING 0x0 ;  /* 0x0000000000008b1d */ /* 0x000fec0000010000 */
[----:B------:R-:W0:Y:S04]  /*0100*/  LDS R7, [R0] ;  /* 0x0000000000077984 */ /* 0x000e280000000800 */
[----:B0-----:R-:W-:Y:S01]  /*0110*/  STG.E desc[UR4][R2.64], R7 ;  /* 0x0000000702007986 */ /* 0x001fe2000c101904 */
[----:B------:R-:W-:Y:S06]  /*0120*/  BAR.SYNC.DEFER_BLOCKING 0x0 ;  /* 0x0000000000007b1d */ /* 0x000fec0000010000 */
[----:B------:R-:W-:Y:S05]  /*0130*/  EXIT ;  /* 0x000000000000794d */ /* 0x000fea0003800000 */
.L_x_0:
[----:B------:R-:W-:-:S00]  /*0140*/  BRA `(.L_x_0) ;  /* 0xfffffffc00fc7947 */ /* 0x000fc0000383ffff */
[----:B------:R-:W-:-:S00]  /*0150*/  NOP ;  /* 0x0000000000007918 */ /* 0x000fc00000000000 */
        /* <DEDUP_REMOVED lines=10> */
.L_x_1:


//--------------------- .nv.shared._Z5shiftPi     --------------------------
	.section	.nv.shared._Z5shiftPi,"aw",@nobits
	.sectionflags	@""
	.align	4
.nv.shared._Z5shiftPi:
	.zero		1536


//--------------------- .nv.shared.reserved.0     --------------------------
	.section	.nv.shared.reserved.0,"aw",@nobits
	.weak		__nv_reservedSMEM_offset_0_alias
	.size		__nv_reservedSMEM_offset_0_alias, 0, 64
	.other		__nv_reservedSMEM_offset_0_alias,@"STO_CUDA_RESERVED_SHARED STV_DEFAULT"
__nv_reservedSMEM_offset_0_alias:
	.zero		0
	.zero		64


//--------------------- .nv.constant0._Z5shiftPi  --------------------------
	.section	.nv.constant0._Z5shiftPi,"a",@progbits
	.sectionflags	@""
	.align	4
.nv.constant0._Z5shiftPi:
	.zero		904


//--------------------- SYMBOLS --------------------------

	.type		.nv.reservedSmem.offset0,@object
	.size		.nv.reservedSmem.offset0,0x4
	.type		.nv.reservedSmem.cap,@object
	.size		.nv.reservedSmem.cap,0x4
